//
// Generated by NVIDIA NVVM Compiler
//
// Compiler Build ID: CL-36424714
// Cuda compilation tools, release 13.0, V13.0.88
// Based on NVVM 20.0.0
//

.version 9.0
.target sm_100
.address_size 64

	// .globl	_Z20matrixMultiplySharedPfS_S_iiiiii
// _ZZ20matrixMultiplySharedPfS_S_iiiiiiE2sA has been demoted
// _ZZ20matrixMultiplySharedPfS_S_iiiiiiE2sB has been demoted

.visible .entry _Z20matrixMultiplySharedPfS_S_iiiiii(
	.param .u64 .ptr .align 1 _Z20matrixMultiplySharedPfS_S_iiiiii_param_0,
	.param .u64 .ptr .align 1 _Z20matrixMultiplySharedPfS_S_iiiiii_param_1,
	.param .u64 .ptr .align 1 _Z20matrixMultiplySharedPfS_S_iiiiii_param_2,
	.param .u32 _Z20matrixMultiplySharedPfS_S_iiiiii_param_3,
	.param .u32 _Z20matrixMultiplySharedPfS_S_iiiiii_param_4,
	.param .u32 _Z20matrixMultiplySharedPfS_S_iiiiii_param_5,
	.param .u32 _Z20matrixMultiplySharedPfS_S_iiiiii_param_6,
	.param .u32 _Z20matrixMultiplySharedPfS_S_iiiiii_param_7,
	.param .u32 _Z20matrixMultiplySharedPfS_S_iiiiii_param_8
)
{
	.reg .pred 	%p<39>;
	.reg .b32 	%r<107>;
	.reg .b32 	%f<85>;
	.reg .b64 	%rd<30>;
	// demoted variable
	.shared .align 4 .b8 _ZZ20matrixMultiplySharedPfS_S_iiiiiiE2sA[16];
	// demoted variable
	.shared .align 4 .b8 _ZZ20matrixMultiplySharedPfS_S_iiiiiiE2sB[16];
	ld.param.u64 	%rd4, [_Z20matrixMultiplySharedPfS_S_iiiiii_param_0];
	ld.param.u64 	%rd5, [_Z20matrixMultiplySharedPfS_S_iiiiii_param_1];
	ld.param.u32 	%r52, [_Z20matrixMultiplySharedPfS_S_iiiiii_param_3];
	ld.param.u32 	%r53, [_Z20matrixMultiplySharedPfS_S_iiiiii_param_4];
	ld.param.u32 	%r54, [_Z20matrixMultiplySharedPfS_S_iiiiii_param_5];
	ld.param.u32 	%r55, [_Z20matrixMultiplySharedPfS_S_iiiiii_param_6];
	cvta.to.global.u64 	%rd1, %rd5;
	cvta.to.global.u64 	%rd2, %rd4;
	mov.u32 	%r58, %ntid.y;
	mov.u32 	%r59, %ctaid.y;
	mov.u32 	%r1, %tid.y;
	mad.lo.s32 	%r2, %r58, %r59, %r1;
	mov.u32 	%r60, %ntid.x;
	mov.u32 	%r61, %ctaid.x;
	mov.u32 	%r3, %tid.x;
	mad.lo.s32 	%r4, %r60, %r61, %r3;
	shl.b32 	%r62, %r1, 3;
	mov.u32 	%r63, _ZZ20matrixMultiplySharedPfS_S_iiiiiiE2sA;
	add.s32 	%r5, %r63, %r62;
	shl.b32 	%r64, %r3, 2;
	add.s32 	%r6, %r5, %r64;
	mov.b32 	%r65, 0;
	st.shared.u32 	[%r6], %r65;
	mov.u32 	%r66, _ZZ20matrixMultiplySharedPfS_S_iiiiiiE2sB;
	add.s32 	%r67, %r66, %r62;
	add.s32 	%r7, %r67, %r64;
	st.shared.u32 	[%r7], %r65;
	setp.lt.s32 	%p1, %r53, 0;
	mov.f32 	%f84, 0f00000000;
	@%p1 bra 	$L__BB0_27;
	add.s32 	%r69, %r53, -1;
	shr.u32 	%r70, %r69, 31;
	add.s32 	%r71, %r69, %r70;
	shr.s32 	%r72, %r71, 1;
	mul.lo.s32 	%r8, %r53, %r2;
	add.s32 	%r9, %r66, %r64;
	add.s32 	%r10, %r72, 1;
	and.b32  	%r11, %r10, 3;
	setp.lt.u32 	%p2, %r53, 7;
	mov.f32 	%f84, 0f00000000;
	mov.b32 	%r101, 0;
	@%p2 bra 	$L__BB0_20;
	and.b32  	%r101, %r10, 2147483644;
	neg.s32 	%r100, %r101;
	add.s32 	%r75, %r1, 6;
	mad.lo.s32 	%r98, %r55, %r75, %r4;
	add.s32 	%r76, %r1, 4;
	mad.lo.s32 	%r97, %r55, %r76, %r4;
	add.s32 	%r77, %r1, 2;
	mad.lo.s32 	%r96, %r55, %r77, %r4;
	mad.lo.s32 	%r95, %r1, %r55, %r4;
	add.s32 	%r93, %r3, %r8;
	mov.f32 	%f84, 0f00000000;
	mov.u32 	%r94, %r3;
	mov.u32 	%r99, %r1;
$L__BB0_3:
	setp.ge.s32 	%p3, %r2, %r52;
	setp.ge.u32 	%p4, %r94, %r53;
	mov.f32 	%f71, 0f00000000;
	or.pred  	%p5, %p3, %p4;
	@%p5 bra 	$L__BB0_5;
	mul.wide.u32 	%rd6, %r93, 4;
	add.s64 	%rd7, %rd2, %rd6;
	ld.global.f32 	%f71, [%rd7];
$L__BB0_5:
	setp.ge.s32 	%p6, %r4, %r55;
	st.shared.f32 	[%r6], %f71;
	setp.ge.u32 	%p7, %r99, %r54;
	mov.f32 	%f72, 0f00000000;
	or.pred  	%p8, %p6, %p7;
	@%p8 bra 	$L__BB0_7;
	mul.wide.u32 	%rd8, %r95, 4;
	add.s64 	%rd9, %rd1, %rd8;
	ld.global.f32 	%f72, [%rd9];
$L__BB0_7:
	st.shared.f32 	[%r7], %f72;
	bar.sync 	0;
	ld.shared.f32 	%f38, [%r5];
	ld.shared.f32 	%f39, [%r9];
	fma.rn.f32 	%f40, %f38, %f39, %f84;
	ld.shared.f32 	%f41, [%r5+4];
	ld.shared.f32 	%f42, [%r9+8];
	fma.rn.f32 	%f6, %f41, %f42, %f40;
	add.s32 	%r78, %r94, 2;
	setp.ge.u32 	%p10, %r78, %r53;
	mov.f32 	%f73, 0f00000000;
	or.pred  	%p11, %p3, %p10;
	@%p11 bra 	$L__BB0_9;
	add.s32 	%r79, %r93, 2;
	mul.wide.u32 	%rd10, %r79, 4;
	add.s64 	%rd11, %rd2, %rd10;
	ld.global.f32 	%f73, [%rd11];
$L__BB0_9:
	st.shared.f32 	[%r6], %f73;
	add.s32 	%r80, %r99, 2;
	setp.ge.u32 	%p13, %r80, %r54;
	mov.f32 	%f74, 0f00000000;
	or.pred  	%p14, %p6, %p13;
	@%p14 bra 	$L__BB0_11;
	mul.wide.u32 	%rd12, %r96, 4;
	add.s64 	%rd13, %rd1, %rd12;
	ld.global.f32 	%f74, [%rd13];
$L__BB0_11:
	st.shared.f32 	[%r7], %f74;
	bar.sync 	0;
	ld.shared.f32 	%f45, [%r5];
	ld.shared.f32 	%f46, [%r9];
	fma.rn.f32 	%f47, %f45, %f46, %f6;
	ld.shared.f32 	%f48, [%r5+4];
	ld.shared.f32 	%f49, [%r9+8];
	fma.rn.f32 	%f11, %f48, %f49, %f47;
	add.s32 	%r81, %r94, 4;
	setp.ge.u32 	%p16, %r81, %r53;
	mov.f32 	%f75, 0f00000000;
	or.pred  	%p17, %p3, %p16;
	@%p17 bra 	$L__BB0_13;
	add.s32 	%r82, %r93, 4;
	mul.wide.u32 	%rd14, %r82, 4;
	add.s64 	%rd15, %rd2, %rd14;
	ld.global.f32 	%f75, [%rd15];
$L__BB0_13:
	st.shared.f32 	[%r6], %f75;
	add.s32 	%r83, %r99, 4;
	setp.ge.u32 	%p19, %r83, %r54;
	mov.f32 	%f76, 0f00000000;
	or.pred  	%p20, %p6, %p19;
	@%p20 bra 	$L__BB0_15;
	mul.wide.u32 	%rd16, %r97, 4;
	add.s64 	%rd17, %rd1, %rd16;
	ld.global.f32 	%f76, [%rd17];
$L__BB0_15:
	st.shared.f32 	[%r7], %f76;
	bar.sync 	0;
	ld.shared.f32 	%f52, [%r5];
	ld.shared.f32 	%f53, [%r9];
	fma.rn.f32 	%f54, %f52, %f53, %f11;
	ld.shared.f32 	%f55, [%r5+4];
	ld.shared.f32 	%f56, [%r9+8];
	fma.rn.f32 	%f16, %f55, %f56, %f54;
	add.s32 	%r84, %r94, 6;
	setp.ge.u32 	%p22, %r84, %r53;
	mov.f32 	%f77, 0f00000000;
	or.pred  	%p23, %p3, %p22;
	@%p23 bra 	$L__BB0_17;
	add.s32 	%r85, %r93, 6;
	mul.wide.u32 	%rd18, %r85, 4;
	add.s64 	%rd19, %rd2, %rd18;
	ld.global.f32 	%f77, [%rd19];
$L__BB0_17:
	st.shared.f32 	[%r6], %f77;
	add.s32 	%r86, %r99, 6;
	setp.ge.u32 	%p25, %r86, %r54;
	mov.f32 	%f78, 0f00000000;
	or.pred  	%p26, %p6, %p25;
	@%p26 bra 	$L__BB0_19;
	mul.wide.u32 	%rd20, %r98, 4;
	add.s64 	%rd21, %rd1, %rd20;
	ld.global.f32 	%f78, [%rd21];
$L__BB0_19:
	st.shared.f32 	[%r7], %f78;
	bar.sync 	0;
	ld.shared.f32 	%f58, [%r5];
	ld.shared.f32 	%f59, [%r9];
	fma.rn.f32 	%f60, %f58, %f59, %f16;
	ld.shared.f32 	%f61, [%r5+4];
	ld.shared.f32 	%f62, [%r9+8];
	fma.rn.f32 	%f84, %f61, %f62, %f60;
	add.s32 	%r100, %r100, 4;
	add.s32 	%r99, %r99, 8;
	shl.b32 	%r87, %r55, 3;
	add.s32 	%r98, %r98, %r87;
	add.s32 	%r97, %r97, %r87;
	add.s32 	%r96, %r96, %r87;
	add.s32 	%r95, %r95, %r87;
	add.s32 	%r94, %r94, 8;
	add.s32 	%r93, %r93, 8;
	setp.ne.s32 	%p27, %r100, 0;
	@%p27 bra 	$L__BB0_3;
$L__BB0_20:
	setp.eq.s32 	%p28, %r11, 0;
	@%p28 bra 	$L__BB0_27;
	shl.b32 	%r88, %r101, 1;
	add.s32 	%r105, %r1, %r88;
	mad.lo.s32 	%r106, %r55, %r105, %r4;
	shl.b32 	%r38, %r55, 1;
	add.s32 	%r103, %r3, %r88;
	add.s32 	%r104, %r103, %r8;
	neg.s32 	%r102, %r11;
$L__BB0_22:
	.pragma "nounroll";
	setp.ge.s32 	%p29, %r2, %r52;
	setp.ge.u32 	%p30, %r103, %r53;
	mov.f32 	%f82, 0f00000000;
	or.pred  	%p31, %p29, %p30;
	@%p31 bra 	$L__BB0_24;
	mul.wide.u32 	%rd22, %r104, 4;
	add.s64 	%rd23, %rd2, %rd22;
	ld.global.f32 	%f82, [%rd23];
$L__BB0_24:
	setp.ge.s32 	%p32, %r4, %r55;
	st.shared.f32 	[%r6], %f82;
	setp.ge.u32 	%p33, %r105, %r54;
	mov.f32 	%f83, 0f00000000;
	or.pred  	%p34, %p32, %p33;
	@%p34 bra 	$L__BB0_26;
	mul.wide.u32 	%rd24, %r106, 4;
	add.s64 	%rd25, %rd1, %rd24;
	ld.global.f32 	%f83, [%rd25];
$L__BB0_26:
	st.shared.f32 	[%r7], %f83;
	bar.sync 	0;
	ld.shared.f32 	%f65, [%r5];
	ld.shared.f32 	%f66, [%r9];
	fma.rn.f32 	%f67, %f65, %f66, %f84;
	ld.shared.f32 	%f68, [%r5+4];
	ld.shared.f32 	%f69, [%r9+8];
	fma.rn.f32 	%f84, %f68, %f69, %f67;
	add.s32 	%r106, %r106, %r38;
	add.s32 	%r105, %r105, 2;
	add.s32 	%r104, %r104, 2;
	add.s32 	%r103, %r103, 2;
	add.s32 	%r102, %r102, 1;
	setp.ne.s32 	%p35, %r102, 0;
	@%p35 bra 	$L__BB0_22;
$L__BB0_27:
	ld.param.u32 	%r91, [_Z20matrixMultiplySharedPfS_S_iiiiii_param_8];
	ld.param.u32 	%r90, [_Z20matrixMultiplySharedPfS_S_iiiiii_param_7];
	setp.ge.s32 	%p36, %r2, %r90;
	setp.ge.s32 	%p37, %r4, %r91;
	or.pred  	%p38, %p36, %p37;
	@%p38 bra 	$L__BB0_29;
	ld.param.u32 	%r92, [_Z20matrixMultiplySharedPfS_S_iiiiii_param_8];
	ld.param.u64 	%rd29, [_Z20matrixMultiplySharedPfS_S_iiiiii_param_2];
	mad.lo.s32 	%r89, %r92, %r2, %r4;
	cvta.to.global.u64 	%rd26, %rd29;
	mul.wide.s32 	%rd27, %r89, 4;
	add.s64 	%rd28, %rd26, %rd27;
	st.global.f32 	[%rd28], %f84;
$L__BB0_29:
	ret;

}


// ===== COMPILED SASS (sm_100) =====

	.target	sm_100

	.elftype	@"ET_EXEC"


//--------------------- .note.nv.tkinfo           --------------------------
	.section	.note.nv.tkinfo,"",@"SHT_NOTE"
	.sectionflags	@"SHF_NOTE_NV_TKINFO"
	.tkinfo
        /*0018*/ 	.word	0x00000002
        /*0030*/ 	.string	""
        /*0030*/ 	.string	"ptxas"
        /*0030*/ 	.string	"Cuda compilation tools, release 13.0, V13.0.88"
        /*0030*/ 	.string	"Build cuda_13.0.r13.0/compiler.36424714_0"
        /*0030*/ 	.string	"-arch sm_100 -m 64 "



//--------------------- .note.nv.cuinfo           --------------------------
	.section	.note.nv.cuinfo,"",@"SHT_NOTE"
	.sectionflags	@"SHF_NOTE_NV_CUINFO"
        /*0018*/ 	.short	0x0002
        /*001a*/ 	.short	0x0064
        /*001c*/ 	.short	0x0082
	.zero		2


//--------------------- .nv.info                  --------------------------
	.section	.nv.info,"",@"SHT_CUDA_INFO"
	.align	4


	//----- nvinfo : EIATTR_REGCOUNT
	.align		4
        /*0000*/ 	.byte	0x04, 0x2f
        /*0002*/ 	.short	(.L_1 - .L_0)
	.align		4
.L_0:
        /*0004*/ 	.word	index@(_Z20matrixMultiplySharedPfS_S_iiiiii)
        /*0008*/ 	.word	0x00000020


	//----- nvinfo : EIATTR_FRAME_SIZE
	.align		4
.L_1:
        /*000c*/ 	.byte	0x04, 0x11
        /*000e*/ 	.short	(.L_3 - .L_2)
	.align		4
.L_2:
        /*0010*/ 	.word	index@(_Z20matrixMultiplySharedPfS_S_iiiiii)
        /*0014*/ 	.word	0x00000000


	//----- nvinfo : EIATTR_MIN_STACK_SIZE
	.align		4
.L_3:
        /*0018*/ 	.byte	0x04, 0x12
        /*001a*/ 	.short	(.L_5 - .L_4)
	.align		4
.L_4:
        /*001c*/ 	.word	index@(_Z20matrixMultiplySharedPfS_S_iiiiii)
        /*0020*/ 	.word	0x00000000
.L_5:


//--------------------- .nv.compat                --------------------------
	.section	.nv.compat,"",@"SHT_CUDA_COMPAT_INFO"
	.align	4
        /*0000*/ 	.byte	0x02, 0x09, 0x00, 0x00, 0x02, 0x02, 0x01, 0x00, 0x02, 0x05, 0x05, 0x00, 0x03, 0x07, 0x01, 0x01
        /*0010*/ 	.byte	0x02, 0x03, 0x00, 0x00, 0x02, 0x06, 0x01, 0x00, 0x04, 0x0b, 0x08, 0x00, 0x09, 0x00, 0x00, 0x00
        /*0020*/ 	.byte	0x00, 0x00, 0x00, 0x00


//--------------------- .nv.info._Z20matrixMultiplySharedPfS_S_iiiiii --------------------------
	.section	.nv.info._Z20matrixMultiplySharedPfS_S_iiiiii,"",@"SHT_CUDA_INFO"
	.sectionflags	@""
	.align	4


	//----- nvinfo : EIATTR_CUDA_API_VERSION
	.align		4
        /*0000*/ 	.byte	0x04, 0x37
        /*0002*/ 	.short	(.L_7 - .L_6)
.L_6:
        /*0004*/ 	.word	0x00000082


	//----- nvinfo : EIATTR_KPARAM_INFO
	.align		4
.L_7:
        /*0008*/ 	.byte	0x04, 0x17
        /*000a*/ 	.short	(.L_9 - .L_8)
.L_8:
        /*000c*/ 	.word	0x00000000
        /*0010*/ 	.short	0x0008
        /*0012*/ 	.short	0x002c
        /*0014*/ 	.byte	0x00, 0xf0, 0x11, 0x00


	//----- nvinfo : EIATTR_KPARAM_INFO
	.align		4
.L_9:
        /*0018*/ 	.byte	0x04, 0x17
        /*001a*/ 	.short	(.L_11 - .L_10)
.L_10:
        /*001c*/ 	.word	0x00000000
        /*0020*/ 	.short	0x0007
        /*0022*/ 	.short	0x0028
        /*0024*/ 	.byte	0x00, 0xf0, 0x11, 0x00


	//----- nvinfo : EIATTR_KPARAM_INFO
	.align		4
.L_11:
        /*0028*/ 	.byte	0x04, 0x17
        /*002a*/ 	.short	(.L_13 - .L_12)
.L_12:
        /*002c*/ 	.word	0x00000000
        /*0030*/ 	.short	0x0006
        /*0032*/ 	.short	0x0024
        /*0034*/ 	.byte	0x00, 0xf0, 0x11, 0x00


	//----- nvinfo : EIATTR_KPARAM_INFO
	.align		4
.L_13:
        /*0038*/ 	.byte	0x04, 0x17
        /*003a*/ 	.short	(.L_15 - .L_14)
.L_14:
        /*003c*/ 	.word	0x00000000
        /*0040*/ 	.short	0x0005
        /*0042*/ 	.short	0x0020
        /*0044*/ 	.byte	0x00, 0xf0, 0x11, 0x00


	//----- nvinfo : EIATTR_KPARAM_INFO
	.align		4
.L_15:
        /*0048*/ 	.byte	0x04, 0x17
        /*004a*/ 	.short	(.L_17 - .L_16)
.L_16:
        /*004c*/ 	.word	0x00000000
        /*0050*/ 	.short	0x0004
        /*0052*/ 	.short	0x001c
        /*0054*/ 	.byte	0x00, 0xf0, 0x11, 0x00


	//----- nvinfo : EIATTR_KPARAM_INFO
	.align		4
.L_17:
        /*0058*/ 	.byte	0x04, 0x17
        /*005a*/ 	.short	(.L_19 - .L_18)
.L_18:
        /*005c*/ 	.word	0x00000000
        /*0060*/ 	.short	0x0003
        /*0062*/ 	.short	0x0018
        /*0064*/ 	.byte	0x00, 0xf0, 0x11, 0x00


	//----- nvinfo : EIATTR_KPARAM_INFO
	.align		4
.L_19:
        /*0068*/ 	.byte	0x04, 0x17
        /*006a*/ 	.short	(.L_21 - .L_20)
.L_20:
        /*006c*/ 	.word	0x00000000
        /*0070*/ 	.short	0x0002
        /*0072*/ 	.short	0x0010
        /*0074*/ 	.byte	0x00, 0xf5, 0x21, 0x00


	//----- nvinfo : EIATTR_KPARAM_INFO
	.align		4
.L_21:
        /*0078*/ 	.byte	0x04, 0x17
        /*007a*/ 	.short	(.L_23 - .L_22)
.L_22:
        /*007c*/ 	.word	0x00000000
        /*0080*/ 	.short	0x0001
        /*0082*/ 	.short	0x0008
        /*0084*/ 	.byte	0x00, 0xf5, 0x21, 0x00


	//----- nvinfo : EIATTR_KPARAM_INFO
	.align		4
.L_23:
        /*0088*/ 	.byte	0x04, 0x17
        /*008a*/ 	.short	(.L_25 - .L_24)
.L_24:
        /*008c*/ 	.word	0x00000000
        /*0090*/ 	.short	0x0000
        /*0092*/ 	.short	0x0000
        /*0094*/ 	.byte	0x00, 0xf5, 0x21, 0x00


	//----- nvinfo : EIATTR_SPARSE_MMA_MASK
	.align		4
.L_25:
        /*0098*/ 	.byte	0x03, 0x50
        /*009a*/ 	.short	0x0000


	//----- nvinfo : EIATTR_MAXREG_COUNT
	.align		4
        /*009c*/ 	.byte	0x03, 0x1b
        /*009e*/ 	.short	0x00ff


	//----- nvinfo : EIATTR_NUM_BARRIERS
	.align		4
        /*00a0*/ 	.byte	0x02, 0x4c
        /*00a2*/ 	.byte	0x01
	.zero		1


	//----- nvinfo : EIATTR_MERCURY_ISA_VERSION
	.align		4
        /*00a4*/ 	.byte	0x03, 0x5f
        /*00a6*/ 	.short	0x0101


	//----- nvinfo : EIATTR_VRC_CTA_INIT_COUNT
	.align		4
        /*00a8*/ 	.byte	0x02, 0x4a
	.zero		1
	.zero		1


	//----- nvinfo : EIATTR_EXIT_INSTR_OFFSETS
	.align		4
        /*00ac*/ 	.byte	0x04, 0x1c
        /*00ae*/ 	.short	(.L_27 - .L_26)


	//   ....[0]....
.L_26:
        /*00b0*/ 	.word	0x00000ba0


	//   ....[1]....
        /*00b4*/ 	.word	0x00000bf0


	//----- nvinfo : EIATTR_CBANK_PARAM_SIZE
	.align		4
.L_27:
        /*00b8*/ 	.byte	0x03, 0x19
        /*00ba*/ 	.short	0x0030


	//----- nvinfo : EIATTR_PARAM_CBANK
	.align		4
        /*00bc*/ 	.byte	0x04, 0x0a
        /*00be*/ 	.short	(.L_29 - .L_28)
	.align		4
.L_28:
        /*00c0*/ 	.word	index@(.nv.constant0._Z20matrixMultiplySharedPfS_S_iiiiii)
        /*00c4*/ 	.short	0x0380
        /*00c6*/ 	.short	0x0030


	//----- nvinfo : EIATTR_SW_WAR
	.align		4
.L_29:
        /*00c8*/ 	.byte	0x04, 0x36
        /*00ca*/ 	.short	(.L_31 - .L_30)
.L_30:
        /*00cc*/ 	.word	0x00000008
.L_31:


//--------------------- .nv.callgraph             --------------------------
	.section	.nv.callgraph,"",@"SHT_CUDA_CALLGRAPH"
	.align	4
	.sectionentsize	8
	.align		4
        /*0000*/ 	.word	0x00000000
	.align		4
        /*0004*/ 	.word	0xffffffff
	.align		4
        /*0008*/ 	.word	0x00000000
	.align		4
        /*000c*/ 	.word	0xfffffffe
	.align		4
        /*0010*/ 	.word	0x00000000
	.align		4
        /*0014*/ 	.word	0xfffffffd
	.align		4
        /*0018*/ 	.word	0x00000000
	.align		4
        /*001c*/ 	.word	0xfffffffc


//--------------------- .text._Z20matrixMultiplySharedPfS_S_iiiiii --------------------------
	.section	.text._Z20matrixMultiplySharedPfS_S_iiiiii,"ax",@progbits
	.align	128
        .global         _Z20matrixMultiplySharedPfS_S_iiiiii
        .type           _Z20matrixMultiplySharedPfS_S_iiiiii,@function
        .size           _Z20matrixMultiplySharedPfS_S_iiiiii,(.L_x_5 - _Z20matrixMultiplySharedPfS_S_iiiiii)
        .other          _Z20matrixMultiplySharedPfS_S_iiiiii,@"STO_CUDA_ENTRY STV_DEFAULT"
_Z20matrixMultiplySharedPfS_S_iiiiii:
.text._Z20matrixMultiplySharedPfS_S_iiiiii:
[----:B------:R-:W-:Y:S01]  /*0000*/  LDC R1, c[0x0][0x37c] ;  /* 0x0000df00ff017b82 */ /* 0x000fe20000000800 */
[----:B------:R-:W0:Y:S07]  /*0010*/  S2R R0, SR_TID.Y ;  /* 0x0000000000007919 */ /* 0x000e2e0000002200 */
[----:B------:R-:W1:Y:S01]  /*0020*/  S2UR UR6, SR_CgaCtaId ;  /* 0x00000000000679c3 */ /* 0x000e620000008800 */
[----:B------:R-:W-:Y:S01]  /*0030*/  UMOV UR4, 0x400 ;  /* 0x0000040000047882 */ /* 0x000fe20000000000 */
[----:B------:R-:W2:Y:S01]  /*0040*/  LDCU UR7, c[0x0][0x39c] ;  /* 0x00007380ff0777ac */ /* 0x000ea20008000800 */
[----:B------:R-:W3:Y:S01]  /*0050*/  S2R R2, SR_TID.X ;  /* 0x0000000000027919 */ /* 0x000ee20000002100 */
[----:B------:R-:W-:Y:S01]  /*0060*/  HFMA2 R29, -RZ, RZ, 0, 0 ;  /* 0x00000000ff1d7431 */ /* 0x000fe200000001ff */
[----:B------:R-:W-:Y:S01]  /*0070*/  UIADD3 UR5, UPT, UPT, UR4, 0x10, URZ ;  /* 0x0000001004057890 */ /* 0x000fe2000fffe0ff */
[----:B------:R-:W4:Y:S01]  /*0080*/  S2R R7, SR_CTAID.Y ;  /* 0x0000000000077919 */ /* 0x000f220000002600 */
[----:B------:R-:W0:Y:S01]  /*0090*/  LDCU.64 UR10, c[0x0][0x358] ;  /* 0x00006b00ff0a77ac */ /* 0x000e220008000a00 */
[----:B------:R-:W5:Y:S01]  /*00a0*/  S2R R9, SR_CTAID.X ;  /* 0x0000000000097919 */ /* 0x000f620000002500 */
[----:B--2---:R-:W-:-:S02]  /*00b0*/  UISETP.GE.AND UP0, UPT, UR7, URZ, UPT ;  /* 0x000000ff0700728c */ /* 0x004fc4000bf06270 */
[----:B-1----:R-:W-:Y:S02]  /*00c0*/  ULEA UR4, UR6, UR4, 0x18 ;  /* 0x0000000406047291 */ /* 0x002fe4000f8ec0ff */
[----:B------:R-:W-:Y:S01]  /*00d0*/  ULEA UR5, UR6, UR5, 0x18 ;  /* 0x0000000506057291 */ /* 0x000fe2000f8ec0ff */
[----:B------:R-:W4:Y:S03]  /*00e0*/  LDCU UR6, c[0x0][0x364] ;  /* 0x00006c80ff0677ac */ /* 0x000f260008000800 */
[C---:B0-----:R-:W-:Y:S02]  /*00f0*/  LEA R3, R0.reuse, UR4, 0x3 ;  /* 0x0000000400037c11 */ /* 0x041fe4000f8e18ff */
[----:B------:R-:W-:Y:S02]  /*0100*/  LEA R5, R0, UR5, 0x3 ;  /* 0x0000000500057c11 */ /* 0x000fe4000f8e18ff */
[C---:B---3--:R-:W-:Y:S01]  /*0110*/  LEA R4, R2.reuse, R3, 0x2 ;  /* 0x0000000302047211 */ /* 0x048fe200078e10ff */
[----:B------:R-:W5:Y:S02]  /*0120*/  LDCU UR4, c[0x0][0x360] ;  /* 0x00006c00ff0477ac */ /* 0x000f640008000800 */
[----:B------:R-:W-:-:S02]  /*0130*/  IMAD R5, R2, 0x4, R5 ;  /* 0x0000000402057824 */ /* 0x000fc400078e0205 */
[----:B------:R0:W-:Y:S04]  /*0140*/  STS [R4], RZ ;  /* 0x000000ff04007388 */ /* 0x0001e80000000800 */
[----:B------:R0:W-:Y:S01]  /*0150*/  STS [R5], RZ ;  /* 0x000000ff05007388 */ /* 0x0001e20000000800 */
[----:B----4-:R-:W-:Y:S02]  /*0160*/  IMAD R7, R7, UR6, R0 ;  /* 0x0000000607077c24 */ /* 0x010fe4000f8e0200 */
[----:B-----5:R-:W-:Y:S01]  /*0170*/  IMAD R8, R9, UR4, R2 ;  /* 0x0000000409087c24 */ /* 0x020fe2000f8e0202 */
[----:B0-----:R-:W-:Y:S06]  /*0180*/  BRA.U !UP0, `(.L_x_0) ;  /* 0x0000000908787547 */ /* 0x001fec000b800000 */
[----:B------:R-:W-:Y:S01]  /*0190*/  UIADD3 UR4, UPT, UPT, UR7, -0x1, URZ ;  /* 0xffffffff07047890 */ /* 0x000fe2000fffe0ff */
[----:B------:R-:W-:Y:S01]  /*01a0*/  LEA R9, R2, UR5, 0x2 ;  /* 0x0000000502097c11 */ /* 0x000fe2000f8e10ff */
[----:B------:R-:W-:Y:S01]  /*01b0*/  UISETP.GE.U32.AND UP1, UPT, UR7, 0x7, UPT ;  /* 0x000000070700788c */ /* 0x000fe2000bf26070 */
[----:B------:R-:W-:Y:S01]  /*01c0*/  IMAD.MOV.U32 R29, RZ, RZ, RZ ;  /* 0x000000ffff1d7224 */ /* 0x000fe200078e00ff */
[----:B------:R-:W-:Y:S01]  /*01d0*/  ULEA.HI UR4, UR4, UR4, URZ, 0x1 ;  /* 0x0000000404047291 */ /* 0x000fe2000f8f08ff */
[----:B------:R-:W-:-:S03]  /*01e0*/  MOV R11, RZ ;  /* 0x000000ff000b7202 */ /* 0x000fc60000000f00 */
[----:B------:R-:W-:-:S04]  /*01f0*/  ULEA.HI.SX32 UR4, UR4, 0x1, 0x1f ;  /* 0x0000000104047891 */ /* 0x000fc8000f8ffaff */
[----:B------:R-:W-:-:S04]  /*0200*/  ULOP3.LUT UR6, UR4, 0x3, URZ, 0xc0, !UPT ;  /* 0x0000000304067892 */ /* 0x000fc8000f8ec0ff */
[----:B------:R-:W-:Y:S01]  /*0210*/  UISETP.NE.AND UP0, UPT, UR6, URZ, UPT ;  /* 0x000000ff0600728c */ /* 0x000fe2000bf05270 */
[----:B------:R-:W-:Y:S10]  /*0220*/  BRA.U !UP1, `(.L_x_1) ;  /* 0x0000000509c07547 */ /* 0x000ff4000b800000 */
[----:B------:R-:W0:Y:S01]  /*0230*/  LDC.64 R12, c[0x0][0x3a0] ;  /* 0x0000e800ff0c7b82 */ /* 0x000e220000000a00 */
[----:B------:R-:W1:Y:S01]  /*0240*/  LDCU UR9, c[0x0][0x3a4] ;  /* 0x00007480ff0977ac */ /* 0x000e620008000800 */
[C---:B------:R-:W-:Y:S01]  /*0250*/  VIADD R11, R0.reuse, 0x6 ;  /* 0x00000006000b7836 */ /* 0x040fe20000000000 */
[C---:B------:R-:W-:Y:S01]  /*0260*/  IADD3 R21, PT, PT, R0.reuse, 0x4, RZ ;  /* 0x0000000400157810 */ /* 0x040fe20007ffe0ff */
[----:B------:R-:W-:Y:S01]  /*0270*/  VIADD R15, R0, 0x2 ;  /* 0x00000002000f7836 */ /* 0x000fe20000000000 */
[----:B------:R-:W2:Y:S01]  /*0280*/  LDCU UR8, c[0x0][0x398] ;  /* 0x00007300ff0877ac */ /* 0x000ea20008000800 */
[--C-:B------:R-:W-:Y:S01]  /*0290*/  IMAD R18, R7, UR7, R2.reuse ;  /* 0x0000000707127c24 */ /* 0x100fe2000f8e0202 */
[----:B------:R-:W-:Y:S01]  /*02a0*/  MOV R29, RZ ;  /* 0x000000ff001d7202 */ /* 0x000fe20000000f00 */
[----:B------:R-:W-:Y:S01]  /*02b0*/  IMAD.MOV.U32 R6, RZ, RZ, R2 ;  /* 0x000000ffff067224 */ /* 0x000fe200078e0002 */
[----:B------:R-:W-:Y:S01]  /*02c0*/  ULOP3.LUT UR4, UR4, 0x7ffffffc, URZ, 0xc0, !UPT ;  /* 0x7ffffffc04047892 */ /* 0x000fe2000f8ec0ff */
[----:B------:R-:W-:Y:S01]  /*02d0*/  MOV R19, R0 ;  /* 0x0000000000137202 */ /* 0x000fe20000000f00 */
[----:B------:R-:W3:Y:S01]  /*02e0*/  LDCU UR5, c[0x0][0x39c] ;  /* 0x00007380ff0577ac */ /* 0x000ee20008000800 */
[----:B-1----:R-:W-:-:S02]  /*02f0*/  IMAD R22, R11, UR9, R8 ;  /* 0x000000090b167c24 */ /* 0x002fc4000f8e0208 */
[--C-:B------:R-:W-:Y:S02]  /*0300*/  IMAD R21, R21, UR9, R8.reuse ;  /* 0x0000000915157c24 */ /* 0x100fe4000f8e0208 */
[--C-:B------:R-:W-:Y:S01]  /*0310*/  IMAD R20, R15, UR9, R8.reuse ;  /* 0x000000090f147c24 */ /* 0x100fe2000f8e0208 */
[----:B--2---:R-:W-:Y:S01]  /*0320*/  ISETP.GE.AND P1, PT, R7, UR8, PT ;  /* 0x0000000807007c0c */ /* 0x004fe2000bf26270 */
[----:B------:R-:W-:Y:S01]  /*0330*/  IMAD R10, R0, UR9, R8 ;  /* 0x00000009000a7c24 */ /* 0x000fe2000f8e0208 */
[----:B------:R-:W-:Y:S02]  /*0340*/  UIADD3 UR8, UPT, UPT, -UR4, URZ, URZ ;  /* 0x000000ff04087290 */ /* 0x000fe4000fffe1ff */
[----:B------:R-:W-:-:S10]  /*0350*/  IMAD.U32 R11, RZ, RZ, UR4 ;  /* 0x00000004ff0b7e24 */ /* 0x000fd4000f8e00ff */
.L_x_2:
[----:B0-----:R-:W-:Y:S01]  /*0360*/  ISETP.GE.AND P0, PT, R8, R13, PT ;  /* 0x0000000d0800720c */ /* 0x001fe20003f06270 */
[----:B---3--:R-:W-:Y:S01]  /*0370*/  UMOV UR7, UR5 ;  /* 0x0000000500077c82 */ /* 0x008fe20008000000 */
[----:B------:R-:W-:Y:S01]  /*0380*/  HFMA2 R23, -RZ, RZ, 0, 0 ;  /* 0x00000000ff177431 */ /* 0x000fe200000001ff */
[----:B------:R-:W-:Y:S02]  /*0390*/  ISETP.GE.U32.OR P2, PT, R6, UR7, P1 ;  /* 0x0000000706007c0c */ /* 0x000fe40008f46470 */
[----:B------:R-:W-:Y:S02]  /*03a0*/  ISETP.GE.U32.OR P3, PT, R19, R12, P0 ;  /* 0x0000000c1300720c */ /* 0x000fe40000766470 */
[----:B------:R-:W-:-:S09]  /*03b0*/  MOV R26, RZ ;  /* 0x000000ff001a7202 */ /* 0x000fd20000000f00 */
[----:B------:R-:W0:Y:S08]  /*03c0*/  @!P2 LDC.64 R16, c[0x0][0x380] ;  /* 0x0000e000ff10ab82 */ /* 0x000e300000000a00 */
[----:B------:R-:W1:Y:S01]  /*03d0*/  @!P3 LDC.64 R14, c[0x0][0x388] ;  /* 0x0000e200ff0ebb82 */ /* 0x000e620000000a00 */
[----:B0-----:R-:W-:-:S05]  /*03e0*/  @!P2 IMAD.WIDE.U32 R16, R18, 0x4, R16 ;  /* 0x000000041210a825 */ /* 0x001fca00078e0010 */
[----:B------:R-:W2:Y:S01]  /*03f0*/  @!P2 LDG.E R23, desc[UR10][R16.64] ;  /* 0x0000000a1017a981 */ /* 0x000ea2000c1e1900 */
[----:B-1----:R-:W-:-:S05]  /*0400*/  @!P3 IMAD.WIDE.U32 R14, R10, 0x4, R14 ;  /* 0x000000040a0eb825 */ /* 0x002fca00078e000e */
[----:B------:R-:W3:Y:S01]  /*0410*/  @!P3 LDG.E R26, desc[UR10][R14.64] ;  /* 0x0000000a0e1ab981 */ /* 0x000ee2000c1e1900 */
[----:B------:R-:W-:-:S05]  /*0420*/  VIADD R24, R6, 0x2 ;  /* 0x0000000206187836 */ /* 0x000fca0000000000 */
[----:B------:R-:W-:-:S13]  /*0430*/  ISETP.GE.U32.OR P2, PT, R24, UR7, P1 ;  /* 0x0000000718007c0c */ /* 0x000fda0008f46470 */
[----:B------:R-:W0:Y:S01]  /*0440*/  @!P2 LDC.64 R24, c[0x0][0x380] ;  /* 0x0000e000ff18ab82 */ /* 0x000e220000000a00 */
[----:B------:R-:W-:Y:S01]  /*0450*/  @!P2 IADD3 R27, PT, PT, R18, 0x2, RZ ;  /* 0x00000002121ba810 */ /* 0x000fe20007ffe0ff */
[----:B------:R-:W-:-:S04]  /*0460*/  HFMA2 R28, -RZ, RZ, 0, 0 ;  /* 0x00000000ff1c7431 */ /* 0x000fc800000001ff */
[----:B0-----:R-:W-:Y:S01]  /*0470*/  @!P2 IMAD.WIDE.U32 R24, R27, 0x4, R24 ;  /* 0x000000041b18a825 */ /* 0x001fe200078e0018 */
[----:B--2---:R-:W-:Y:S04]  /*0480*/  STS [R4], R23 ;  /* 0x0000001704007388 */ /* 0x004fe80000000800 */
[----:B---3--:R-:W-:Y:S01]  /*0490*/  STS [R5], R26 ;  /* 0x0000001a05007388 */ /* 0x008fe20000000800 */
[----:B------:R-:W-:Y:S06]  /*04a0*/  BAR.SYNC.DEFER_BLOCKING 0x0 ;  /* 0x0000000000007b1d */ /* 0x000fec0000010000 */
[----:B------:R-:W2:Y:S01]  /*04b0*/  @!P2 LDG.E R28, desc[UR10][R24.64] ;  /* 0x0000000a181ca981 */ /* 0x000ea2000c1e1900 */
[----:B------:R-:W-:-:S03]  /*04c0*/  VIADD R15, R19, 0x2 ;  /* 0x00000002130f7836 */ /* 0x000fc60000000000 */
[----:B------:R-:W-:Y:S02]  /*04d0*/  LDS R27, [R9] ;  /* 0x00000000091b7984 */ /* 0x000fe40000000800 */
[----:B------:R-:W-:Y:S02]  /*04e0*/  ISETP.GE.U32.OR P2, PT, R15, R12, P0 ;  /* 0x0000000c0f00720c */ /* 0x000fe40000746470 */
[----:B------:R-:W-:Y:S04]  /*04f0*/  LDS R26, [R9+0x8] ;  /* 0x00000800091a7984 */ /* 0x000fe80000000800 */
[----:B------:R-:W0:Y:S07]  /*0500*/  LDS.64 R14, [R3] ;  /* 0x00000000030e7984 */ /* 0x000e2e0000000a00 */
[----:B------:R-:W1:Y:S02]  /*0510*/  @!P2 LDC.64 R16, c[0x0][0x388] ;  /* 0x0000e200ff10ab82 */ /* 0x000e640000000a00 */
[----:B-1----:R-:W-:Y:S01]  /*0520*/  @!P2 IMAD.WIDE.U32 R16, R20, 0x4, R16 ;  /* 0x000000041410a825 */ /* 0x002fe200078e0010 */
[----:B--2---:R1:W-:Y:S02]  /*0530*/  STS [R4], R28 ;  /* 0x0000001c04007388 */ /* 0x0043e40000000800 */
[----:B-1----:R-:W-:-:S06]  /*0540*/  MOV R28, RZ ;  /* 0x000000ff001c7202 */ /* 0x002fcc0000000f00 */
[----:B------:R1:W2:Y:S01]  /*0550*/  @!P2 LDG.E R28, desc[UR10][R16.64] ;  /* 0x0000000a101ca981 */ /* 0x0002a2000c1e1900 */
[----:B------:R-:W-:-:S04]  /*0560*/  IADD3 R23, PT, PT, R6, 0x4, RZ ;  /* 0x0000000406177810 */ /* 0x000fc80007ffe0ff */
[----:B------:R-:W-:-:S13]  /*0570*/  ISETP.GE.U32.OR P2, PT, R23, UR7, P1 ;  /* 0x0000000717007c0c */ /* 0x000fda0008f46470 */
[----:B------:R-:W3:Y:S01]  /*0580*/  @!P2 LDC.64 R24, c[0x0][0x380] ;  /* 0x0000e000ff18ab82 */ /* 0x000ee20000000a00 */
[----:B------:R-:W-:Y:S01]  /*0590*/  @!P2 VIADD R23, R18, 0x4 ;  /* 0x000000041217a836 */ /* 0x000fe20000000000 */
[----:B-1----:R-:W-:-:S03]  /*05a0*/  IADD3 R17, PT, PT, R19, 0x4, RZ ;  /* 0x0000000413117810 */ /* 0x002fc60007ffe0ff */
[----:B---3--:R-:W-:-:S04]  /*05b0*/  @!P2 IMAD.WIDE.U32 R24, R23, 0x4, R24 ;  /* 0x000000041718a825 */ /* 0x008fc800078e0018 */
[----:B------:R-:W-:Y:S01]  /*05c0*/  HFMA2 R23, -RZ, RZ, 0, 0 ;  /* 0x00000000ff177431 */ /* 0x000fe200000001ff */
[----:B--2---:R1:W-:Y:S01]  /*05d0*/  STS [R5], R28 ;  /* 0x0000001c05007388 */ /* 0x0043e20000000800 */
[----:B------:R-:W-:Y:S06]  /*05e0*/  BAR.SYNC.DEFER_BLOCKING 0x0 ;  /* 0x0000000000007b1d */ /* 0x000fec0000010000 */
[----:B------:R2:W3:Y:S01]  /*05f0*/  @!P2 LDG.E R23, desc[UR10][R24.64] ;  /* 0x0000000a1817a981 */ /* 0x0004e2000c1e1900 */
[----:B------:R-:W-:-:S13]  /*0600*/  ISETP.GE.U32.OR P2, PT, R17, R12, P0 ;  /* 0x0000000c1100720c */ /* 0x000fda0000746470 */
[----:B------:R-:W4:Y:S01]  /*0610*/  @!P2 LDC.64 R16, c[0x0][0x388] ;  /* 0x0000e200ff10ab82 */ /* 0x000f220000000a00 */
[----:B-1----:R-:W-:Y:S02]  /*0620*/  IMAD.MOV.U32 R28, RZ, RZ, RZ ;  /* 0x000000ffff1c7224 */ /* 0x002fe400078e00ff */
[----:B----4-:R-:W-:-:S05]  /*0630*/  @!P2 IMAD.WIDE.U32 R16, R21, 0x4, R16 ;  /* 0x000000041510a825 */ /* 0x010fca00078e0010 */
[----:B------:R1:W4:Y:S01]  /*0640*/  @!P2 LDG.E R28, desc[UR10][R16.64] ;  /* 0x0000000a101ca981 */ /* 0x000322000c1e1900 */
[----:B0-----:R-:W-:-:S04]  /*0650*/  FFMA R27, R14, R27, R29 ;  /* 0x0000001b0e1b7223 */ /* 0x001fc8000000001d */
[----:B------:R-:W-:Y:S02]  /*0660*/  FFMA R29, R26, R15, R27 ;  /* 0x0000000f1a1d7223 */ /* 0x000fe4000000001b */
[----:B------:R-:W-:Y:S04]  /*0670*/  LDS R27, [R9] ;  /* 0x00000000091b7984 */ /* 0x000fe80000000800 */
[----:B------:R-:W0:Y:S01]  /*0680*/  LDS.64 R14, [R3] ;  /* 0x00000000030e7984 */ /* 0x000e220000000a00 */
[----:B--2---:R-:W-:Y:S02]  /*0690*/  IADD3 R24, PT, PT, R6, 0x6, RZ ;  /* 0x0000000606187810 */ /* 0x004fe40007ffe0ff */
[----:B------:R-:W-:Y:S02]  /*06a0*/  IADD3 R25, PT, PT, R19, 0x6, RZ ;  /* 0x0000000613197810 */ /* 0x000fe40007ffe0ff */
[----:B------:R-:W-:-:S02]  /*06b0*/  ISETP.GE.U32.OR P2, PT, R24, UR7, P1 ;  /* 0x0000000718007c0c */ /* 0x000fc40008f46470 */
[----:B------:R-:W-:-:S11]  /*06c0*/  ISETP.GE.U32.OR P0, PT, R25, R12, P0 ;  /* 0x0000000c1900720c */ /* 0x000fd60000706470 */
[----:B-1----:R-:W1:Y:S08]  /*06d0*/  @!P2 LDC.64 R16, c[0x0][0x380] ;  /* 0x0000e000ff10ab82 */ /* 0x002e700000000a00 */
[----:B------:R-:W2:Y:S01]  /*06e0*/  @!P0 LDC.64 R24, c[0x0][0x388] ;  /* 0x0000e200ff188b82 */ /* 0x000ea20000000a00 */
[----:B0-----:R-:W-:Y:S02]  /*06f0*/  FFMA R14, R14, R27, R29 ;  /* 0x0000001b0e0e7223 */ /* 0x001fe4000000001d */
[----:B------:R-:W0:Y:S01]  /*0700*/  LDS R27, [R9+0x8] ;  /* 0x00000800091b7984 */ /* 0x000e220000000800 */
[----:B------:R-:W-:-:S02]  /*0710*/  @!P2 VIADD R29, R18, 0x6 ;  /* 0x00000006121da836 */ /* 0x000fc40000000000 */
[----:B------:R-:W-:Y:S02]  /*0720*/  HFMA2 R26, -RZ, RZ, 0, 0 ;  /* 0x00000000ff1a7431 */ /* 0x000fe400000001ff */
[----:B-1----:R-:W-:Y:S01]  /*0730*/  @!P2 IMAD.WIDE.U32 R16, R29, 0x4, R16 ;  /* 0x000000041d10a825 */ /* 0x002fe200078e0010 */
[----:B------:R-:W-:-:S03]  /*0740*/  MOV R29, RZ ;  /* 0x000000ff001d7202 */ /* 0x000fc60000000f00 */
[----:B--2---:R-:W-:Y:S01]  /*0750*/  @!P0 IMAD.WIDE.U32 R24, R22, 0x4, R24 ;  /* 0x0000000416188825 */ /* 0x004fe200078e0018 */
[----:B---3--:R-:W-:Y:S04]  /*0760*/  STS [R4], R23 ;  /* 0x0000001704007388 */ /* 0x008fe80000000800 */
[----:B----4-:R-:W-:Y:S01]  /*0770*/  STS [R5], R28 ;  /* 0x0000001c05007388 */ /* 0x010fe20000000800 */
[----:B------:R-:W-:Y:S06]  /*0780*/  BAR.SYNC.DEFER_BLOCKING 0x0 ;  /* 0x0000000000007b1d */ /* 0x000fec0000010000 */
[----:B------:R-:W2:Y:S04]  /*0790*/  @!P2 LDG.E R29, desc[UR10][R16.64] ;  /* 0x0000000a101da981 */ /* 0x000ea8000c1e1900 */
[----:B------:R-:W3:Y:S01]  /*07a0*/  @!P0 LDG.E R26, desc[UR10][R24.64] ;  /* 0x0000000a181a8981 */ /* 0x000ee2000c1e1900 */
[----:B0-----:R-:W-:-:S03]  /*07b0*/  FFMA R27, R27, R15, R14 ;  /* 0x0000000f1b1b7223 */ /* 0x001fc6000000000e */
[----:B------:R-:W-:Y:S04]  /*07c0*/  LDS R23, [R9] ;  /* 0x0000000009177984 */ /* 0x000fe80000000800 */
[----:B------:R-:W0:Y:S02]  /*07d0*/  LDS.64 R14, [R3] ;  /* 0x00000000030e7984 */ /* 0x000e240000000a00 */
[----:B0-----:R-:W-:Y:S02]  /*07e0*/  FFMA R14, R14, R23, R27 ;  /* 0x000000170e0e7223 */ /* 0x001fe4000000001b */
[----:B------:R-:W0:Y:S01]  /*07f0*/  LDS R23, [R9+0x8] ;  /* 0x0000080009177984 */ /* 0x000e220000000800 */
[----:B------:R-:W-:-:S04]  /*0800*/  UIADD3 UR8, UPT, UPT, UR8, 0x4, URZ ;  /* 0x0000000408087890 */ /* 0x000fc8000fffe0ff */
[----:B------:R-:W-:Y:S01]  /*0810*/  UISETP.NE.AND UP1, UPT, UR8, URZ, UPT ;  /* 0x000000ff0800728c */ /* 0x000fe2000bf25270 */
[----:B------:R-:W-:Y:S01]  /*0820*/  VIADD R19, R19, 0x8 ;  /* 0x0000000813137836 */ /* 0x000fe20000000000 */
[----:B------:R-:W-:Y:S01]  /*0830*/  IADD3 R6, PT, PT, R6, 0x8, RZ ;  /* 0x0000000806067810 */ /* 0x000fe20007ffe0ff */
[C---:B------:R-:W-:Y:S01]  /*0840*/  IMAD R10, R13.reuse, 0x8, R10 ;  /* 0x000000080d0a7824 */ /* 0x040fe200078e020a */
[----:B------:R-:W-:Y:S01]  /*0850*/  IADD3 R18, PT, PT, R18, 0x8, RZ ;  /* 0x0000000812127810 */ /* 0x000fe20007ffe0ff */
[C---:B------:R-:W-:Y:S01]  /*0860*/  IMAD R22, R13.reuse, 0x8, R22 ;  /* 0x000000080d167824 */ /* 0x040fe200078e0216 */
[C---:B------:R-:W-:Y:S02]  /*0870*/  LEA R20, R13.reuse, R20, 0x3 ;  /* 0x000000140d147211 */ /* 0x040fe400078e18ff */
[----:B------:R-:W-:Y:S01]  /*0880*/  LEA R21, R13, R21, 0x3 ;  /* 0x000000150d157211 */ /* 0x000fe200078e18ff */
[----:B0-----:R-:W-:Y:S01]  /*0890*/  FFMA R15, R23, R15, R14 ;  /* 0x0000000f170f7223 */ /* 0x001fe2000000000e */
[----:B--2---:R-:W-:Y:S04]  /*08a0*/  STS [R4], R29 ;  /* 0x0000001d04007388 */ /* 0x004fe80000000800 */
[----:B---3--:R-:W-:Y:S01]  /*08b0*/  STS [R5], R26 ;  /* 0x0000001a05007388 */ /* 0x008fe20000000800 */
[----:B------:R-:W-:Y:S06]  /*08c0*/  BAR.SYNC.DEFER_BLOCKING 0x0 ;  /* 0x0000000000007b1d */ /* 0x000fec0000010000 */
[----:B------:R-:W-:Y:S04]  /*08d0*/  LDS R27, [R9] ;  /* 0x00000000091b7984 */ /* 0x000fe80000000800 */
[----:B------:R-:W0:Y:S04]  /*08e0*/  LDS.64 R16, [R3] ;  /* 0x0000000003107984 */ /* 0x000e280000000a00 */
[----:B------:R-:W1:Y:S01]  /*08f0*/  LDS R25, [R9+0x8] ;  /* 0x0000080009197984 */ /* 0x000e620000000800 */
[----:B0-----:R-:W-:-:S04]  /*0900*/  FFMA R16, R16, R27, R15 ;  /* 0x0000001b10107223 */ /* 0x001fc8000000000f */
[----:B-1----:R-:W-:Y:S01]  /*0910*/  FFMA R29, R25, R17, R16 ;  /* 0x00000011191d7223 */ /* 0x002fe20000000010 */
[----:B------:R-:W-:Y:S06]  /*0920*/  BRA.U UP1, `(.L_x_2) ;  /* 0xfffffff9018c7547 */ /* 0x000fec000b83ffff */
.L_x_1:
[----:B------:R-:W-:Y:S05]  /*0930*/  BRA.U !UP0, `(.L_x_0) ;  /* 0x00000001088c7547 */ /* 0x000fea000b800000 */
[----:B------:R-:W0:Y:S01]  /*0940*/  LDC.64 R12, c[0x0][0x3a0] ;  /* 0x0000e800ff0c7b82 */ /* 0x000e220000000a00 */
[----:B------:R-:W1:Y:S01]  /*0950*/  LDCU UR4, c[0x0][0x3a4] ;  /* 0x00007480ff0477ac */ /* 0x000e620008000800 */
[C---:B------:R-:W-:Y:S02]  /*0960*/  LEA R19, R11.reuse, R0, 0x1 ;  /* 0x000000000b137211 */ /* 0x040fe400078e08ff */
[----:B------:R-:W-:Y:S01]  /*0970*/  LEA R2, R11, R2, 0x1 ;  /* 0x000000020b027211 */ /* 0x000fe200078e08ff */
[----:B------:R-:W2:Y:S04]  /*0980*/  LDCU.64 UR8, c[0x0][0x398] ;  /* 0x00007300ff0877ac */ /* 0x000ea80008000a00 */
[----:B------:R-:W-:Y:S01]  /*0990*/  IMAD R21, R7, UR7, R2 ;  /* 0x0000000707157c24 */ /* 0x000fe2000f8e0202 */
[----:B------:R-:W-:Y:S01]  /*09a0*/  UIADD3 UR6, UPT, UPT, -UR6, URZ, URZ ;  /* 0x000000ff06067290 */ /* 0x000fe2000fffe1ff */
[----:B-1----:R-:W-:-:S11]  /*09b0*/  IMAD R0, R19, UR4, R8 ;  /* 0x0000000413007c24 */ /* 0x002fd6000f8e0208 */
.L_x_3:
[----:B--2---:R-:W-:Y:S01]  /*09c0*/  ISETP.GE.U32.AND P0, PT, R2, UR9, PT ;  /* 0x0000000902007c0c */ /* 0x004fe2000bf06070 */
[----:B------:R-:W-:Y:S01]  /*09d0*/  IMAD.MOV.U32 R23, RZ, RZ, RZ ;  /* 0x000000ffff177224 */ /* 0x000fe200078e00ff */
[----:B0-----:R-:W-:Y:S02]  /*09e0*/  ISETP.GE.U32.AND P1, PT, R19, R12, PT ;  /* 0x0000000c1300720c */ /* 0x001fe40003f26070 */
[----:B------:R-:W-:Y:S02]  /*09f0*/  ISETP.GE.OR P0, PT, R7, UR8, P0 ;  /* 0x0000000807007c0c */ /* 0x000fe40008706670 */
[----:B------:R-:W-:Y:S02]  /*0a00*/  ISETP.GE.OR P1, PT, R8, R13, P1 ;  /* 0x0000000d0800720c */ /* 0x000fe40000f26670 */
[----:B------:R-:W-:-:S09]  /*0a10*/  MOV R6, RZ ;  /* 0x000000ff00067202 */ /* 0x000fd20000000f00 */
[----:B------:R-:W0:Y:S08]  /*0a20*/  @!P0 LDC.64 R14, c[0x0][0x380] ;  /* 0x0000e000ff0e8b82 */ /* 0x000e300000000a00 */
[----:B------:R-:W1:Y:S01]  /*0a30*/  @!P1 LDC.64 R10, c[0x0][0x388] ;  /* 0x0000e200ff0a9b82 */ /* 0x000e620000000a00 */
[----:B0-----:R-:W-:-:S05]  /*0a40*/  @!P0 IMAD.WIDE.U32 R14, R21, 0x4, R14 ;  /* 0x00000004150e8825 */ /* 0x001fca00078e000e */
[----:B------:R-:W2:Y:S01]  /*0a50*/  @!P0 LDG.E R23, desc[UR10][R14.64] ;  /* 0x0000000a0e178981 */ /* 0x000ea2000c1e1900 */
[----:B-1----:R-:W-:-:S05]  /*0a60*/  @!P1 IMAD.WIDE.U32 R10, R0, 0x4, R10 ;  /* 0x00000004000a9825 */ /* 0x002fca00078e000a */
[----:B------:R-:W3:Y:S01]  /*0a70*/  @!P1 LDG.E R6, desc[UR10][R10.64] ;  /* 0x0000000a0a069981 */ /* 0x000ee2000c1e1900 */
[----:B------:R-:W-:-:S04]  /*0a80*/  UIADD3 UR6, UPT, UPT, UR6, 0x1, URZ ;  /* 0x0000000106067890 */ /* 0x000fc8000fffe0ff */
[----:B------:R-:W-:Y:S01]  /*0a90*/  UISETP.NE.AND UP0, UPT, UR6, URZ, UPT ;  /* 0x000000ff0600728c */ /* 0x000fe2000bf05270 */
[----:B------:R-:W-:Y:S01]  /*0aa0*/  IADD3 R19, PT, PT, R19, 0x2, RZ ;  /* 0x0000000213137810 */ /* 0x000fe20007ffe0ff */
[----:B------:R-:W-:Y:S01]  /*0ab0*/  VIADD R2, R2, 0x2 ;  /* 0x0000000202027836 */ /* 0x000fe20000000000 */
[----:B------:R-:W-:Y:S02]  /*0ac0*/  IADD3 R21, PT, PT, R21, 0x2, RZ ;  /* 0x0000000215157810 */ /* 0x000fe40007ffe0ff */
[----:B------:R-:W-:Y:S01]  /*0ad0*/  LEA R0, R13, R0, 0x1 ;  /* 0x000000000d007211 */ /* 0x000fe200078e08ff */
        /* <DEDUP_REMOVED lines=9> */
.L_x_0:
[----:B------:R-:W0:Y:S02]  /*0b70*/  LDCU.64 UR4, c[0x0][0x3a8] ;  /* 0x00007500ff0477ac */ /* 0x000e240008000a00 */
[----:B0-----:R-:W-:-:S04]  /*0b80*/  ISETP.GE.AND P0, PT, R8, UR5, PT ;  /* 0x0000000508007c0c */ /* 0x001fc8000bf06270 */
[----:B------:R-:W-:-:S13]  /*0b90*/  ISETP.GE.OR P0, PT, R7, UR4, P0 ;  /* 0x0000000407007c0c */ /* 0x000fda0008706670 */
[----:B------:R-:W-:Y:S05]  /*0ba0*/  @P0 EXIT ;  /* 0x000000000000094d */ /* 0x000fea0003800000 */
[----:B------:R-:W0:Y:S01]  /*0bb0*/  LDC.64 R2, c[0x0][0x390] ;  /* 0x0000e400ff027b82 */ /* 0x000e220000000a00 */
[----:B------:R-:W-:-:S04]  /*0bc0*/  IMAD R7, R7, UR5, R8 ;  /* 0x0000000507077c24 */ /* 0x000fc8000f8e0208 */
[----:B0-----:R-:W-:-:S05]  /*0bd0*/  IMAD.WIDE R2, R7, 0x4, R2 ;  /* 0x0000000407027825 */ /* 0x001fca00078e0202 */
[----:B------:R-:W-:Y:S01]  /*0be0*/  STG.E desc[UR10][R2.64], R29 ;  /* 0x0000001d02007986 */ /* 0x000fe2000c10190a */
[----:B------:R-:W-:Y:S05]  /*0bf0*/  EXIT ;  /* 0x000000000000794d */ /* 0x000fea0003800000 */
.L_x_4:
[----:B------:R-:W-:-:S00]  /*0c00*/  BRA `(.L_x_4) ;  /* 0xfffffffc00fc7947 */ /* 0x000fc0000383ffff */
[----:B------:R-:W-:-:S00]  /*0c10*/  NOP ;  /* 0x0000000000007918 */ /* 0x000fc00000000000 */
        /* <DEDUP_REMOVED lines=14> */
.L_x_5:


//--------------------- .nv.shared._Z20matrixMultiplySharedPfS_S_iiiiii --------------------------
	.section	.nv.shared._Z20matrixMultiplySharedPfS_S_iiiiii,"aw",@nobits
	.sectionflags	@""
	.align	4
.nv.shared._Z20matrixMultiplySharedPfS_S_iiiiii:
	.zero		1056


//--------------------- .nv.shared.reserved.0     --------------------------
	.section	.nv.shared.reserved.0,"aw",@nobits
	.weak		__nv_reservedSMEM_offset_0_alias
	.size		__nv_reservedSMEM_offset_0_alias, 0, 64
	.other		__nv_reservedSMEM_offset_0_alias,@"STO_CUDA_RESERVED_SHARED STV_DEFAULT"
__nv_reservedSMEM_offset_0_alias:
	.zero		0
	.zero		64


//--------------------- .nv.constant0._Z20matrixMultiplySharedPfS_S_iiiiii --------------------------
	.section	.nv.constant0._Z20matrixMultiplySharedPfS_S_iiiiii,"a",@progbits
	.sectionflags	@""
	.align	4
.nv.constant0._Z20matrixMultiplySharedPfS_S_iiiiii:
	.zero		944


//--------------------- SYMBOLS --------------------------

	.type		.nv.reservedSmem.offset0,@object
	.size		.nv.reservedSmem.offset0,0x4
	.type		.nv.reservedSmem.cap,@object
	.size		.nv.reservedSmem.cap,0x4
